	.headerflags	@"EF_CUDA_TEXMODE_UNIFIED EF_CUDA_64BIT_ADDRESS EF_CUDA_ACCELERATORS EF_CUDA_SM90 EF_CUDA_VIRTUAL_SM(EF_CUDA_SM90)"
	.elftype	@"ET_EXEC"


//--------------------- .nv.info                  --------------------------
	.section	.nv.info,"",@"SHT_CUDA_INFO"
	.align	4


	//----- nvinfo : EIATTR_REGCOUNT
	.align		4
        /*0000*/ 	.byte	0x04, 0x2f
        /*0002*/ 	.short	(.L_1 - .L_0)
	.align		4
.L_0:
        /*0004*/ 	.word	index@(triton_poi_fused_convolution_26)
        /*0008*/ 	.word	0x0000000c


	//----- nvinfo : EIATTR_MIN_STACK_SIZE
	.align		4
.L_1:
        /*000c*/ 	.byte	0x04, 0x12
        /*000e*/ 	.short	(.L_3 - .L_2)
	.align		4
.L_2:
        /*0010*/ 	.word	index@(triton_poi_fused_convolution_26)
        /*0014*/ 	.word	0x00000000


	//----- nvinfo : EIATTR_FRAME_SIZE
	.align		4
.L_3:
        /*0018*/ 	.byte	0x04, 0x11
        /*001a*/ 	.short	(.L_5 - .L_4)
	.align		4
.L_4:
        /*001c*/ 	.word	index@(triton_poi_fused_convolution_26)
        /*0020*/ 	.word	0x00000000


	//----- nvinfo : EIATTR_MIN_STACK_SIZE
	.align		4
.L_5:
        /*0024*/ 	.byte	0x04, 0x12
        /*0026*/ 	.short	(.L_7 - .L_6)
	.align		4
.L_6:
        /*0028*/ 	.word	index@(triton_poi_fused_convolution_26)
        /*002c*/ 	.word	0x00000000
.L_7:


//--------------------- .nv.info.triton_poi_fused_convolution_26 --------------------------
	.section	.nv.info.triton_poi_fused_convolution_26,"",@"SHT_CUDA_INFO"
	.sectionflags	@""
	.align	4


	//----- nvinfo : EIATTR_CUDA_API_VERSION
	.align		4
        /*0000*/ 	.byte	0x04, 0x37
        /*0002*/ 	.short	(.L_9 - .L_8)
.L_8:
        /*0004*/ 	.word	0x0000007c


	//----- nvinfo : EIATTR_KPARAM_INFO
	.align		4
.L_9:
        /*0008*/ 	.byte	0x04, 0x17
        /*000a*/ 	.short	(.L_11 - .L_10)
.L_10:
        /*000c*/ 	.word	0x00000000
        /*0010*/ 	.short	0x0002
        /*0012*/ 	.short	0x0010
        /*0014*/ 	.byte	0x00, 0xf0, 0x11, 0x00


	//----- nvinfo : EIATTR_KPARAM_INFO
	.align		4
.L_11:
        /*0018*/ 	.byte	0x04, 0x17
        /*001a*/ 	.short	(.L_13 - .L_12)
.L_12:
        /*001c*/ 	.word	0x00000000
        /*0020*/ 	.short	0x0001
        /*0022*/ 	.short	0x0008
        /*0024*/ 	.byte	0x00, 0xf4, 0x21, 0x00


	//----- nvinfo : EIATTR_KPARAM_INFO
	.align		4
.L_13:
        /*0028*/ 	.byte	0x04, 0x17
        /*002a*/ 	.short	(.L_15 - .L_14)
.L_14:
        /*002c*/ 	.word	0x00000000
        /*0030*/ 	.short	0x0000
        /*0032*/ 	.short	0x0000
        /*0034*/ 	.byte	0x00, 0xf4, 0x21, 0x00


	//----- nvinfo : EIATTR_SPARSE_MMA_MASK
	.align		4
.L_15:
        /*0038*/ 	.byte	0x03, 0x50
        /*003a*/ 	.short	0x0000


	//----- nvinfo : EIATTR_MAXREG_COUNT
	.align		4
        /*003c*/ 	.byte	0x03, 0x1b
        /*003e*/ 	.short	0x00ff


	//----- nvinfo : EIATTR_EXIT_INSTR_OFFSETS
	.align		4
        /*0040*/ 	.byte	0x04, 0x1c
        /*0042*/ 	.short	(.L_17 - .L_16)


	//   ....[0]....
.L_16:
        /*0044*/ 	.word	0x00000150


	//   ....[1]....
        /*0048*/ 	.word	0x00000170


	//----- nvinfo : EIATTR_REQNTID
	.align		4
.L_17:
        /*004c*/ 	.byte	0x04, 0x10
        /*004e*/ 	.short	(.L_19 - .L_18)
.L_18:
        /*0050*/ 	.word	0x00000080
        /*0054*/ 	.word	0x00000001
        /*0058*/ 	.word	0x00000001


	//----- nvinfo : EIATTR_CBANK_PARAM_SIZE
	.align		4
.L_19:
        /*005c*/ 	.byte	0x03, 0x19
        /*005e*/ 	.short	0x0014


	//----- nvinfo : EIATTR_PARAM_CBANK
	.align		4
        /*0060*/ 	.byte	0x04, 0x0a
        /*0062*/ 	.short	(.L_21 - .L_20)
	.align		4
.L_20:
        /*0064*/ 	.word	index@(.nv.constant0.triton_poi_fused_convolution_26)
        /*0068*/ 	.short	0x0210
        /*006a*/ 	.short	0x0014


	//----- nvinfo : EIATTR_SW_WAR
	.align		4
.L_21:
        /*006c*/ 	.byte	0x04, 0x36
        /*006e*/ 	.short	(.L_23 - .L_22)
.L_22:
        /*0070*/ 	.word	0x00000008
.L_23:


//--------------------- .nv.callgraph             --------------------------
	.section	.nv.callgraph,"",@"SHT_CUDA_CALLGRAPH"
	.align	4
	.sectionentsize	8
	.align		4
        /*0000*/ 	.word	0x00000000
	.align		4
        /*0004*/ 	.word	0xffffffff
	.align		4
        /*0008*/ 	.word	0x00000000
	.align		4
        /*000c*/ 	.word	0xfffffffe
	.align		4
        /*0010*/ 	.word	0x00000000
	.align		4
        /*0014*/ 	.word	0xfffffffd
	.align		4
        /*0018*/ 	.word	0x00000000
	.align		4
        /*001c*/ 	.word	0xfffffffc


//--------------------- .text.triton_poi_fused_convolution_26 --------------------------
	.section	.text.triton_poi_fused_convolution_26,"ax",@progbits
	.align	128
        .global         triton_poi_fused_convolution_26
        .type           triton_poi_fused_convolution_26,@function
        .size           triton_poi_fused_convolution_26,(.L_x_1 - triton_poi_fused_convolution_26)
        .other          triton_poi_fused_convolution_26,@"STO_CUDA_ENTRY STV_DEFAULT"
triton_poi_fused_convolution_26:
.text.triton_poi_fused_convolution_26:
[----:B------:R-:W0:Y:S02]  /*0000*/  LDC R1, c[0x0][0x28] ;  /* 0x00000a00ff017b82 */ /* 0x000e240000000800 */
[----:B------:R-:W1:Y:S01]  /*0010*/  S2R R0, SR_TID.X ;  /* 0x0000000000007919 */ /* 0x000e620000002100 */
[----:B------:R-:W2:Y:S01]  /*0020*/  LDC.64 R2, c[0x0][0x210] ;  /* 0x00008400ff027b82 */ /* 0x000ea20000000a00 */
[----:B------:R-:W-:Y:S01]  /*0030*/  ULDC.64 UR4, c[0x0][0x208] ;  /* 0x0000820000047ab9 */ /* 0x000fe20000000a00 */
[----:B------:R-:W3:Y:S06]  /*0040*/  S2R R7, SR_CTAID.X ;  /* 0x0000000000077919 */ /* 0x000eec0000002500 */
[----:B------:R-:W4:Y:S01]  /*0050*/  LDC.64 R4, c[0x0][0x218] ;  /* 0x00008600ff047b82 */ /* 0x000f220000000a00 */
[----:B-1----:R-:W-:-:S02]  /*0060*/  LOP3.LUT R0, R0, 0x7f, RZ, 0xc0, !PT ;  /* 0x0000007f00007812 */ /* 0x002fc400078ec0ff */
[----:B---3--:R-:W-:-:S03]  /*0070*/  SHF.R.S32.HI R6, RZ, 0x18, R7 ;  /* 0x00000018ff067819 */ /* 0x008fc60000011407 */
[----:B------:R-:W-:Y:S01]  /*0080*/  IMAD R7, R7, 0x80, R0 ;  /* 0x0000008007077824 */ /* 0x000fe200078e0200 */
[----:B------:R-:W-:-:S03]  /*0090*/  SGXT R0, R6, 0x1 ;  /* 0x000000010600781a */ /* 0x000fc60000000200 */
[C---:B--2---:R-:W-:Y:S01]  /*00a0*/  IMAD.WIDE R2, R7.reuse, 0x4, R2 ;  /* 0x0000000407027825 */ /* 0x044fe200078e0202 */
[----:B------:R-:W-:Y:S02]  /*00b0*/  ISETP.GE.AND P0, PT, R7, 0x4840, PT ;  /* 0x000048400700780c */ /* 0x000fe40003f06270 */
[----:B------:R-:W-:-:S04]  /*00c0*/  LEA.HI R0, R0, R7, RZ, 0x4 ;  /* 0x0000000700007211 */ /* 0x000fc800078f20ff */
[----:B------:R-:W-:-:S05]  /*00d0*/  LOP3.LUT R0, R0, 0xfffffff0, RZ, 0xc0, !PT ;  /* 0xfffffff000007812 */ /* 0x000fca00078ec0ff */
[----:B------:R-:W-:Y:S01]  /*00e0*/  IMAD.IADD R9, R7, 0x1, -R0 ;  /* 0x0000000107097824 */ /* 0x000fe200078e0a00 */
[----:B------:R-:W-:Y:S01]  /*00f0*/  HFMA2.MMA R0, -RZ, RZ, 0, 0 ;  /* 0x00000000ff007435 */ /* 0x000fe200000001ff */
[----:B------:R-:W-:Y:S02]  /*0100*/  IMAD.MOV.U32 R7, RZ, RZ, RZ ;  /* 0x000000ffff077224 */ /* 0x000fe400078e00ff */
[----:B----4-:R-:W-:-:S05]  /*0110*/  IMAD.WIDE R4, R9, 0x4, R4 ;  /* 0x0000000409047825 */ /* 0x010fca00078e0204 */
[----:B------:R-:W2:Y:S04]  /*0120*/  @!P0 LDG.E.EL R7, desc[UR4][R4.64] ;  /* 0x0000000404078981 */ /* 0x000ea8000c2e1900 */
[----:B------:R-:W2:Y:S02]  /*0130*/  @!P0 LDG.E R0, desc[UR4][R2.64] ;  /* 0x0000000402008981 */ /* 0x000ea4000c1e1900 */
[----:B--2---:R-:W-:Y:S01]  /*0140*/  FADD R7, R7, R0 ;  /* 0x0000000007077221 */ /* 0x004fe20000000000 */
[----:B------:R-:W-:Y:S06]  /*0150*/  @P0 EXIT ;  /* 0x000000000000094d */ /* 0x000fec0003800000 */
[----:B------:R-:W-:Y:S01]  /*0160*/  STG.E desc[UR4][R2.64], R7 ;  /* 0x0000000702007986 */ /* 0x000fe2000c101904 */
[----:B------:R-:W-:Y:S05]  /*0170*/  EXIT ;  /* 0x000000000000794d */ /* 0x000fea0003800000 */
.L_x_0:
[----:B------:R-:W-:-:S00]  /*0180*/  BRA `(.L_x_0) ;  /* 0xfffffffc00fc7947 */ /* 0x000fc0000383ffff */
[----:B------:R-:W-:-:S00]  /*0190*/  NOP ;  /* 0x0000000000007918 */ /* 0x000fc00000000000 */
        /* <DEDUP_REMOVED lines=14> */
.L_x_1:


//--------------------- .nv.constant0.triton_poi_fused_convolution_26 --------------------------
	.section	.nv.constant0.triton_poi_fused_convolution_26,"a",@progbits
	.sectionflags	@""
	.align	4
.nv.constant0.triton_poi_fused_convolution_26:
	.zero		548
